//
// Generated by NVIDIA NVVM Compiler
//
// Compiler Build ID: CL-36424714
// Cuda compilation tools, release 13.0, V13.0.88
// Based on NVVM 20.0.0
//

.version 9.0
.target sm_100
.address_size 64

	// .globl	default_function_kernel

.visible .entry default_function_kernel(
	.param .u64 .ptr .align 1 default_function_kernel_param_0,
	.param .u64 .ptr .align 1 default_function_kernel_param_1
)
.maxntid 24
{
	.reg .pred 	%p<2>;
	.reg .b32 	%r<6>;
	.reg .b32 	%f<4>;
	.reg .b64 	%rd<8>;

	ld.param.u64 	%rd1, [default_function_kernel_param_0];
	ld.param.u64 	%rd2, [default_function_kernel_param_1];
	mov.u32 	%r1, %ctaid.x;
	mov.u32 	%r2, %tid.x;
	shr.u32 	%r3, %r2, 3;
	mad.lo.s32 	%r4, %r1, 3, %r3;
	setp.gt.u32 	%p1, %r4, 186;
	@%p1 bra 	$L__BB0_2;
	cvta.to.global.u64 	%rd3, %rd2;
	cvta.to.global.u64 	%rd4, %rd1;
	mad.lo.s32 	%r5, %r1, 24, %r2;
	mul.wide.u32 	%rd5, %r5, 4;
	add.s64 	%rd6, %rd3, %rd5;
	ld.global.nc.f32 	%f1, [%rd6];
	sqrt.rn.f32 	%f2, %f1;
	rcp.rn.f32 	%f3, %f2;
	add.s64 	%rd7, %rd4, %rd5;
	st.global.f32 	[%rd7], %f3;
$L__BB0_2:
	ret;

}


// ===== COMPILED SASS (sm_100) =====

	.target	sm_100

	.elftype	@"ET_EXEC"


//--------------------- .note.nv.tkinfo           --------------------------
	.section	.note.nv.tkinfo,"",@"SHT_NOTE"
	.sectionflags	@"SHF_NOTE_NV_TKINFO"
	.tkinfo
        /*0018*/ 	.word	0x00000002
        /*0030*/ 	.string	""
        /*0030*/ 	.string	"ptxas"
        /*0030*/ 	.string	"Cuda compilation tools, release 13.0, V13.0.88"
        /*0030*/ 	.string	"Build cuda_13.0.r13.0/compiler.36424714_0"
        /*0030*/ 	.string	"-arch sm_100 -m 64 "



//--------------------- .note.nv.cuinfo           --------------------------
	.section	.note.nv.cuinfo,"",@"SHT_NOTE"
	.sectionflags	@"SHF_NOTE_NV_CUINFO"
        /*0018*/ 	.short	0x0002
        /*001a*/ 	.short	0x0064
        /*001c*/ 	.short	0x0082
	.zero		2


//--------------------- .nv.info                  --------------------------
	.section	.nv.info,"",@"SHT_CUDA_INFO"
	.align	4


	//----- nvinfo : EIATTR_REGCOUNT
	.align		4
        /*0000*/ 	.byte	0x04, 0x2f
        /*0002*/ 	.short	(.L_1 - .L_0)
	.align		4
.L_0:
        /*0004*/ 	.word	index@(default_function_kernel)
        /*0008*/ 	.word	0x0000000d


	//----- nvinfo : EIATTR_FRAME_SIZE
	.align		4
.L_1:
        /*000c*/ 	.byte	0x04, 0x11
        /*000e*/ 	.short	(.L_3 - .L_2)
	.align		4
.L_2:
        /*0010*/ 	.word	index@($__internal_1_$__cuda_sm20_sqrt_rn_f32_slowpath)
        /*0014*/ 	.word	0x00000000


	//----- nvinfo : EIATTR_FRAME_SIZE
	.align		4
.L_3:
        /*0018*/ 	.byte	0x04, 0x11
        /*001a*/ 	.short	(.L_5 - .L_4)
	.align		4
.L_4:
        /*001c*/ 	.word	index@($__internal_0_$__cuda_sm20_rcp_rn_f32_slowpath)
        /*0020*/ 	.word	0x00000000


	//----- nvinfo : EIATTR_FRAME_SIZE
	.align		4
.L_5:
        /*0024*/ 	.byte	0x04, 0x11
        /*0026*/ 	.short	(.L_7 - .L_6)
	.align		4
.L_6:
        /*0028*/ 	.word	index@(default_function_kernel)
        /*002c*/ 	.word	0x00000000


	//----- nvinfo : EIATTR_MIN_STACK_SIZE
	.align		4
.L_7:
        /*0030*/ 	.byte	0x04, 0x12
        /*0032*/ 	.short	(.L_9 - .L_8)
	.align		4
.L_8:
        /*0034*/ 	.word	index@(default_function_kernel)
        /*0038*/ 	.word	0x00000000
.L_9:


//--------------------- .nv.compat                --------------------------
	.section	.nv.compat,"",@"SHT_CUDA_COMPAT_INFO"
	.align	4
        /*0000*/ 	.byte	0x02, 0x09, 0x00, 0x00, 0x02, 0x02, 0x01, 0x00, 0x02, 0x05, 0x05, 0x00, 0x03, 0x07, 0x01, 0x01
        /*0010*/ 	.byte	0x02, 0x03, 0x00, 0x00, 0x02, 0x06, 0x01, 0x00, 0x04, 0x0b, 0x08, 0x00, 0x01, 0x00, 0x00, 0x00
        /*0020*/ 	.byte	0x00, 0x00, 0x00, 0x00


//--------------------- .nv.info.default_function_kernel --------------------------
	.section	.nv.info.default_function_kernel,"",@"SHT_CUDA_INFO"
	.sectionflags	@""
	.align	4


	//----- nvinfo : EIATTR_CUDA_API_VERSION
	.align		4
        /*0000*/ 	.byte	0x04, 0x37
        /*0002*/ 	.short	(.L_11 - .L_10)
.L_10:
        /*0004*/ 	.word	0x00000082


	//----- nvinfo : EIATTR_KPARAM_INFO
	.align		4
.L_11:
        /*0008*/ 	.byte	0x04, 0x17
        /*000a*/ 	.short	(.L_13 - .L_12)
.L_12:
        /*000c*/ 	.word	0x00000000
        /*0010*/ 	.short	0x0001
        /*0012*/ 	.short	0x0008
        /*0014*/ 	.byte	0x00, 0xf5, 0x21, 0x00


	//----- nvinfo : EIATTR_KPARAM_INFO
	.align		4
.L_13:
        /*0018*/ 	.byte	0x04, 0x17
        /*001a*/ 	.short	(.L_15 - .L_14)
.L_14:
        /*001c*/ 	.word	0x00000000
        /*0020*/ 	.short	0x0000
        /*0022*/ 	.short	0x0000
        /*0024*/ 	.byte	0x00, 0xf5, 0x21, 0x00


	//----- nvinfo : EIATTR_SPARSE_MMA_MASK
	.align		4
.L_15:
        /*0028*/ 	.byte	0x03, 0x50
        /*002a*/ 	.short	0x0000


	//----- nvinfo : EIATTR_MAXREG_COUNT
	.align		4
        /*002c*/ 	.byte	0x03, 0x1b
        /*002e*/ 	.short	0x00ff


	//----- nvinfo : EIATTR_MERCURY_ISA_VERSION
	.align		4
        /*0030*/ 	.byte	0x03, 0x5f
        /*0032*/ 	.short	0x0101


	//----- nvinfo : EIATTR_VRC_CTA_INIT_COUNT
	.align		4
        /*0034*/ 	.byte	0x02, 0x4a
	.zero		1
	.zero		1


	//----- nvinfo : EIATTR_EXIT_INSTR_OFFSETS
	.align		4
        /*0038*/ 	.byte	0x04, 0x1c
        /*003a*/ 	.short	(.L_17 - .L_16)


	//   ....[0]....
.L_16:
        /*003c*/ 	.word	0x00000060


	//   ....[1]....
        /*0040*/ 	.word	0x00000290


	//----- nvinfo : EIATTR_MAX_THREADS
	.align		4
.L_17:
        /*0044*/ 	.byte	0x04, 0x05
        /*0046*/ 	.short	(.L_19 - .L_18)
.L_18:
        /*0048*/ 	.word	0x00000018
        /*004c*/ 	.word	0x00000001
        /*0050*/ 	.word	0x00000001


	//----- nvinfo : EIATTR_CRS_STACK_SIZE
	.align		4
.L_19:
        /*0054*/ 	.byte	0x04, 0x1e
        /*0056*/ 	.short	(.L_21 - .L_20)
.L_20:
        /*0058*/ 	.word	0x00000000


	//----- nvinfo : EIATTR_CBANK_PARAM_SIZE
	.align		4
.L_21:
        /*005c*/ 	.byte	0x03, 0x19
        /*005e*/ 	.short	0x0010


	//----- nvinfo : EIATTR_PARAM_CBANK
	.align		4
        /*0060*/ 	.byte	0x04, 0x0a
        /*0062*/ 	.short	(.L_23 - .L_22)
	.align		4
.L_22:
        /*0064*/ 	.word	index@(.nv.constant0.default_function_kernel)
        /*0068*/ 	.short	0x0380
        /*006a*/ 	.short	0x0010


	//----- nvinfo : EIATTR_SW_WAR
	.align		4
.L_23:
        /*006c*/ 	.byte	0x04, 0x36
        /*006e*/ 	.short	(.L_25 - .L_24)
.L_24:
        /*0070*/ 	.word	0x00000008
.L_25:


//--------------------- .nv.callgraph             --------------------------
	.section	.nv.callgraph,"",@"SHT_CUDA_CALLGRAPH"
	.align	4
	.sectionentsize	8
	.align		4
        /*0000*/ 	.word	0x00000000
	.align		4
        /*0004*/ 	.word	0xffffffff
	.align		4
        /*0008*/ 	.word	0x00000000
	.align		4
        /*000c*/ 	.word	0xfffffffe
	.align		4
        /*0010*/ 	.word	0x00000000
	.align		4
        /*0014*/ 	.word	0xfffffffd
	.align		4
        /*0018*/ 	.word	0x00000000
	.align		4
        /*001c*/ 	.word	0xfffffffc


//--------------------- .text.default_function_kernel --------------------------
	.section	.text.default_function_kernel,"ax",@progbits
	.align	128
        .global         default_function_kernel
        .type           default_function_kernel,@function
        .size           default_function_kernel,(.L_x_13 - default_function_kernel)
        .other          default_function_kernel,@"STO_CUDA_ENTRY STV_DEFAULT"
default_function_kernel:
.text.default_function_kernel:
[----:B------:R-:W-:Y:S01]  /*0000*/  LDC R1, c[0x0][0x37c] ;  /* 0x0000df00ff017b82 */ /* 0x000fe20000000800 */
[----:B------:R-:W0:Y:S01]  /*0010*/  S2R R2, SR_TID.X ;  /* 0x0000000000027919 */ /* 0x000e220000002100 */
[----:B------:R-:W1:Y:S01]  /*0020*/  S2R R3, SR_CTAID.X ;  /* 0x0000000000037919 */ /* 0x000e620000002500 */
[----:B0-----:R-:W-:-:S05]  /*0030*/  SHF.R.U32.HI R0, RZ, 0x3, R2 ;  /* 0x00000003ff007819 */ /* 0x001fca0000011602 */
[----:B-1----:R-:W-:-:S05]  /*0040*/  IMAD R0, R3, 0x3, R0 ;  /* 0x0000000303007824 */ /* 0x002fca00078e0200 */
[----:B------:R-:W-:-:S13]  /*0050*/  ISETP.GT.U32.AND P0, PT, R0, 0xba, PT ;  /* 0x000000ba0000780c */ /* 0x000fda0003f04070 */
[----:B------:R-:W-:Y:S05]  /*0060*/  @P0 EXIT ;  /* 0x000000000000094d */ /* 0x000fea0003800000 */
[----:B------:R-:W0:Y:S01]  /*0070*/  LDC.64 R4, c[0x0][0x388] ;  /* 0x0000e200ff047b82 */ /* 0x000e220000000a00 */
[----:B------:R-:W1:Y:S01]  /*0080*/  LDCU.64 UR4, c[0x0][0x358] ;  /* 0x00006b00ff0477ac */ /* 0x000e620008000a00 */
[----:B------:R-:W-:-:S04]  /*0090*/  IMAD R3, R3, 0x18, R2 ;  /* 0x0000001803037824 */ /* 0x000fc800078e0202 */
[----:B0-----:R-:W-:-:S05]  /*00a0*/  IMAD.WIDE.U32 R4, R3, 0x4, R4 ;  /* 0x0000000403047825 */ /* 0x001fca00078e0004 */
[----:B-1----:R-:W2:Y:S01]  /*00b0*/  LDG.E.CONSTANT R0, desc[UR4][R4.64] ;  /* 0x0000000404007981 */ /* 0x002ea2000c1e9900 */
[----:B------:R-:W-:Y:S01]  /*00c0*/  BSSY.RECONVERGENT B0, `(.L_x_0) ;  /* 0x000000c000007945 */ /* 0x000fe20003800200 */
[----:B--2---:R-:W-:Y:S01]  /*00d0*/  VIADD R2, R0, 0xf3000000 ;  /* 0xf300000000027836 */ /* 0x004fe20000000000 */
[----:B------:R0:W1:Y:S04]  /*00e0*/  MUFU.RSQ R7, R0 ;  /* 0x0000000000077308 */ /* 0x0000680000001400 */
[----:B------:R-:W-:-:S13]  /*00f0*/  ISETP.GT.U32.AND P0, PT, R2, 0x727fffff, PT ;  /* 0x727fffff0200780c */ /* 0x000fda0003f04070 */
[----:B01----:R-:W-:Y:S05]  /*0100*/  @!P0 BRA `(.L_x_1) ;  /* 0x00000000000c8947 */ /* 0x003fea0003800000 */
[----:B------:R-:W-:-:S07]  /*0110*/  MOV R8, 0x130 ;  /* 0x0000013000087802 */ /* 0x000fce0000000f00 */
[----:B------:R-:W-:Y:S05]  /*0120*/  CALL.REL.NOINC `($__internal_1_$__cuda_sm20_sqrt_rn_f32_slowpath) ;  /* 0x0000000400347944 */ /* 0x000fea0003c00000 */
[----:B------:R-:W-:Y:S05]  /*0130*/  BRA `(.L_x_2) ;  /* 0x0000000000107947 */ /* 0x000fea0003800000 */
.L_x_1:
[----:B------:R-:W-:Y:S01]  /*0140*/  FMUL.FTZ R5, R0, R7 ;  /* 0x0000000700057220 */ /* 0x000fe20000410000 */
[----:B------:R-:W-:-:S03]  /*0150*/  FMUL.FTZ R2, R7, 0.5 ;  /* 0x3f00000007027820 */ /* 0x000fc60000410000 */
[----:B------:R-:W-:-:S04]  /*0160*/  FFMA R0, -R5, R5, R0 ;  /* 0x0000000505007223 */ /* 0x000fc80000000100 */
[----:B------:R-:W-:-:S07]  /*0170*/  FFMA R2, R0, R2, R5 ;  /* 0x0000000200027223 */ /* 0x000fce0000000005 */
.L_x_2:
[----:B------:R-:W-:Y:S05]  /*0180*/  BSYNC.RECONVERGENT B0 ;  /* 0x0000000000007941 */ /* 0x000fea0003800200 */
.L_x_0:
[----:B------:R-:W-:Y:S01]  /*0190*/  VIADD R0, R2, 0x1800000 ;  /* 0x0180000002007836 */ /* 0x000fe20000000000 */
[----:B------:R-:W-:Y:S04]  /*01a0*/  BSSY.RECONVERGENT B0, `(.L_x_3) ;  /* 0x000000b000007945 */ /* 0x000fe80003800200 */
[----:B------:R-:W-:-:S04]  /*01b0*/  LOP3.LUT R0, R0, 0x7f800000, RZ, 0xc0, !PT ;  /* 0x7f80000000007812 */ /* 0x000fc800078ec0ff */
[----:B------:R-:W-:-:S13]  /*01c0*/  ISETP.GT.U32.AND P0, PT, R0, 0x1ffffff, PT ;  /* 0x01ffffff0000780c */ /* 0x000fda0003f04070 */
[----:B------:R-:W-:Y:S05]  /*01d0*/  @P0 BRA `(.L_x_4) ;  /* 0x00000000000c0947 */ /* 0x000fea0003800000 */
[----:B------:R-:W-:-:S07]  /*01e0*/  MOV R8, 0x200 ;  /* 0x0000020000087802 */ /* 0x000fce0000000f00 */
[----:B------:R-:W-:Y:S05]  /*01f0*/  CALL.REL.NOINC `($__internal_0_$__cuda_sm20_rcp_rn_f32_slowpath) ;  /* 0x0000000000287944 */ /* 0x000fea0003c00000 */
[----:B------:R-:W-:Y:S05]  /*0200*/  BRA `(.L_x_5) ;  /* 0x0000000000107947 */ /* 0x000fea0003800000 */
.L_x_4:
[----:B------:R-:W0:Y:S02]  /*0210*/  MUFU.RCP R7, R2 ;  /* 0x0000000200077308 */ /* 0x000e240000001000 */
[----:B0-----:R-:W-:-:S04]  /*0220*/  FFMA R0, R7, R2, -1 ;  /* 0xbf80000007007423 */ /* 0x001fc80000000002 */
[----:B------:R-:W-:-:S04]  /*0230*/  FADD.FTZ R0, -R0, -RZ ;  /* 0x800000ff00007221 */ /* 0x000fc80000010100 */
[----:B------:R-:W-:-:S07]  /*0240*/  FFMA R7, R7, R0, R7 ;  /* 0x0000000007077223 */ /* 0x000fce0000000007 */
.L_x_5:
[----:B------:R-:W-:Y:S05]  /*0250*/  BSYNC.RECONVERGENT B0 ;  /* 0x0000000000007941 */ /* 0x000fea0003800200 */
.L_x_3:
[----:B------:R-:W0:Y:S02]  /*0260*/  LDC.64 R4, c[0x0][0x380] ;  /* 0x0000e000ff047b82 */ /* 0x000e240000000a00 */
[----:B0-----:R-:W-:-:S05]  /*0270*/  IMAD.WIDE.U32 R2, R3, 0x4, R4 ;  /* 0x0000000403027825 */ /* 0x001fca00078e0004 */
[----:B------:R-:W-:Y:S01]  /*0280*/  STG.E desc[UR4][R2.64], R7 ;  /* 0x0000000702007986 */ /* 0x000fe2000c101904 */
[----:B------:R-:W-:Y:S05]  /*0290*/  EXIT ;  /* 0x000000000000794d */ /* 0x000fea0003800000 */
        .weak           $__internal_0_$__cuda_sm20_rcp_rn_f32_slowpath
        .type           $__internal_0_$__cuda_sm20_rcp_rn_f32_slowpath,@function
        .size           $__internal_0_$__cuda_sm20_rcp_rn_f32_slowpath,($__internal_1_$__cuda_sm20_sqrt_rn_f32_slowpath - $__internal_0_$__cuda_sm20_rcp_rn_f32_slowpath)
$__internal_0_$__cuda_sm20_rcp_rn_f32_slowpath:
[----:B------:R-:W-:Y:S01]  /*02a0*/  SHF.L.U32 R0, R2, 0x1, RZ ;  /* 0x0000000102007819 */ /* 0x000fe200000006ff */
[----:B------:R-:W-:Y:S03]  /*02b0*/  BSSY.RECONVERGENT B1, `(.L_x_6) ;  /* 0x0000030000017945 */ /* 0x000fe60003800200 */
[----:B------:R-:W-:-:S04]  /*02c0*/  SHF.R.U32.HI R9, RZ, 0x18, R0 ;  /* 0x00000018ff097819 */ /* 0x000fc80000011600 */
[----:B------:R-:W-:-:S13]  /*02d0*/  ISETP.NE.U32.AND P0, PT, R9, RZ, PT ;  /* 0x000000ff0900720c */ /* 0x000fda0003f05070 */
[----:B------:R-:W-:Y:S05]  /*02e0*/  @P0 BRA `(.L_x_7) ;  /* 0x0000000000280947 */ /* 0x000fea0003800000 */
[----:B------:R-:W-:-:S05]  /*02f0*/  IMAD.SHL.U32 R0, R2, 0x2, RZ ;  /* 0x0000000202007824 */ /* 0x000fca00078e00ff */
[----:B------:R-:W-:-:S13]  /*0300*/  ISETP.NE.AND P0, PT, R0, RZ, PT ;  /* 0x000000ff0000720c */ /* 0x000fda0003f05270 */
[----:B------:R-:W-:Y:S01]  /*0310*/  @P0 FFMA R5, R2, 1.84467440737095516160e+19, RZ ;  /* 0x5f80000002050823 */ /* 0x000fe200000000ff */
[----:B------:R-:W-:Y:S08]  /*0320*/  @!P0 MUFU.RCP R4, R2 ;  /* 0x0000000200048308 */ /* 0x000ff00000001000 */
[----:B------:R-:W0:Y:S02]  /*0330*/  @P0 MUFU.RCP R0, R5 ;  /* 0x0000000500000308 */ /* 0x000e240000001000 */
[----:B0-----:R-:W-:-:S04]  /*0340*/  @P0 FFMA R6, R5, R0, -1 ;  /* 0xbf80000005060423 */ /* 0x001fc80000000000 */
[----:B------:R-:W-:-:S04]  /*0350*/  @P0 FADD.FTZ R7, -R6, -RZ ;  /* 0x800000ff06070221 */ /* 0x000fc80000010100 */
[----:B------:R-:W-:-:S04]  /*0360*/  @P0 FFMA R0, R0, R7, R0 ;  /* 0x0000000700000223 */ /* 0x000fc80000000000 */
[----:B------:R-:W-:Y:S01]  /*0370*/  @P0 FFMA R4, R0, 1.84467440737095516160e+19, RZ ;  /* 0x5f80000000040823 */ /* 0x000fe200000000ff */
[----:B------:R-:W-:Y:S06]  /*0380*/  BRA `(.L_x_8) ;  /* 0x0000000000887947 */ /* 0x000fec0003800000 */
.L_x_7:
[----:B------:R-:W-:-:S05]  /*0390*/  VIADD R10, R9, 0xffffff03 ;  /* 0xffffff03090a7836 */ /* 0x000fca0000000000 */
[----:B------:R-:W-:-:S13]  /*03a0*/  ISETP.GT.U32.AND P0, PT, R10, 0x1, PT ;  /* 0x000000010a00780c */ /* 0x000fda0003f04070 */
[----:B------:R-:W-:Y:S05]  /*03b0*/  @P0 BRA `(.L_x_9) ;  /* 0x0000000000780947 */ /* 0x000fea0003800000 */
[----:B------:R-:W-:Y:S01]  /*03c0*/  LOP3.LUT R0, R2, 0x7fffff, RZ, 0xc0, !PT ;  /* 0x007fffff02007812 */ /* 0x000fe200078ec0ff */
[----:B------:R-:W-:-:S03]  /*03d0*/  HFMA2 R7, -RZ, RZ, 0, 1.78813934326171875e-07 ;  /* 0x00000003ff077431 */ /* 0x000fc600000001ff */
[----:B------:R-:W-:-:S04]  /*03e0*/  LOP3.LUT R0, R0, 0x3f800000, RZ, 0xfc, !PT ;  /* 0x3f80000000007812 */ /* 0x000fc800078efcff */
[----:B------:R-:W0:Y:S01]  /*03f0*/  MUFU.RCP R5, R0 ;  /* 0x0000000000057308 */ /* 0x000e220000001000 */
[----:B------:R-:W-:Y:S01]  /*0400*/  SHF.L.U32 R7, R7, R10, RZ ;  /* 0x0000000a07077219 */ /* 0x000fe200000006ff */
[----:B0-----:R-:W-:-:S04]  /*0410*/  FFMA R4, R0, R5, -1 ;  /* 0xbf80000000047423 */ /* 0x001fc80000000005 */
[----:B------:R-:W-:-:S04]  /*0420*/  FADD.FTZ R4, -R4, -RZ ;  /* 0x800000ff04047221 */ /* 0x000fc80000010100 */
[CCC-:B------:R-:W-:Y:S01]  /*0430*/  FFMA.RM R6, R5.reuse, R4.reuse, R5.reuse ;  /* 0x0000000405067223 */ /* 0x1c0fe20000004005 */
[----:B------:R-:W-:-:S04]  /*0440*/  FFMA.RP R5, R5, R4, R5 ;  /* 0x0000000405057223 */ /* 0x000fc80000008005 */
[C---:B------:R-:W-:Y:S02]  /*0450*/  LOP3.LUT R4, R6.reuse, 0x7fffff, RZ, 0xc0, !PT ;  /* 0x007fffff06047812 */ /* 0x040fe400078ec0ff */
[----:B------:R-:W-:Y:S02]  /*0460*/  FSETP.NEU.FTZ.AND P0, PT, R6, R5, PT ;  /* 0x000000050600720b */ /* 0x000fe40003f1d000 */
[----:B------:R-:W-:Y:S02]  /*0470*/  LOP3.LUT R4, R4, 0x800000, RZ, 0xfc, !PT ;  /* 0x0080000004047812 */ /* 0x000fe400078efcff */
[----:B------:R-:W-:Y:S02]  /*0480*/  SEL R5, RZ, 0xffffffff, !P0 ;  /* 0xffffffffff057807 */ /* 0x000fe40004000000 */
[----:B------:R-:W-:-:S03]  /*0490*/  LOP3.LUT R7, R7, R4, RZ, 0xc0, !PT ;  /* 0x0000000407077212 */ /* 0x000fc600078ec0ff */
[----:B------:R-:W-:Y:S01]  /*04a0*/  IMAD.MOV R5, RZ, RZ, -R5 ;  /* 0x000000ffff057224 */ /* 0x000fe200078e0a05 */
[----:B------:R-:W-:-:S04]  /*04b0*/  SHF.R.U32.HI R7, RZ, R10, R7 ;  /* 0x0000000aff077219 */ /* 0x000fc80000011607 */
[----:B------:R-:W-:Y:S02]  /*04c0*/  LOP3.LUT P1, RZ, R5, R10, R4, 0xf8, !PT ;  /* 0x0000000a05ff7212 */ /* 0x000fe4000782f804 */
[C---:B------:R-:W-:Y:S02]  /*04d0*/  LOP3.LUT P0, RZ, R7.reuse, 0x1, RZ, 0xc0, !PT ;  /* 0x0000000107ff7812 */ /* 0x040fe4000780c0ff */
[----:B------:R-:W-:Y:S02]  /*04e0*/  LOP3.LUT P2, RZ, R7, 0x2, RZ, 0xc0, !PT ;  /* 0x0000000207ff7812 */ /* 0x000fe4000784c0ff */
[----:B------:R-:W-:Y:S02]  /*04f0*/  IADD3 R5, PT, PT, R9, -0xfc, RZ ;  /* 0xffffff0409057810 */ /* 0x000fe40007ffe0ff */
[----:B------:R-:W-:Y:S02]  /*0500*/  PLOP3.LUT P0, PT, P0, P1, P2, 0xe0, 0x0 ;  /* 0x000000000000781c */ /* 0x000fe40000703c20 */
[----:B------:R-:W-:-:S02]  /*0510*/  LOP3.LUT P1, RZ, R2, 0x7fffff, RZ, 0xc0, !PT ;  /* 0x007fffff02ff7812 */ /* 0x000fc4000782c0ff */
[----:B------:R-:W-:Y:S02]  /*0520*/  SEL R0, RZ, 0x1, !P0 ;  /* 0x00000001ff007807 */ /* 0x000fe40004000000 */
[----:B------:R-:W-:-:S03]  /*0530*/  SHF.R.U32.HI R5, RZ, R5, R4 ;  /* 0x00000005ff057219 */ /* 0x000fc60000011604 */
[----:B------:R-:W-:-:S05]  /*0540*/  IMAD.MOV R0, RZ, RZ, -R0 ;  /* 0x000000ffff007224 */ /* 0x000fca00078e0a00 */
[----:B------:R-:W-:-:S13]  /*0550*/  ISETP.GE.AND P0, PT, R0, RZ, PT ;  /* 0x000000ff0000720c */ /* 0x000fda0003f06270 */
[----:B------:R-:W-:-:S05]  /*0560*/  @!P0 VIADD R5, R5, 0x1 ;  /* 0x0000000105058836 */ /* 0x000fca0000000000 */
[----:B------:R-:W-:-:S04]  /*0570*/  @!P1 SHF.L.U32 R5, R5, 0x1, RZ ;  /* 0x0000000105059819 */ /* 0x000fc800000006ff */
[----:B------:R-:W-:Y:S01]  /*0580*/  LOP3.LUT R4, R5, 0x80000000, R2, 0xf8, !PT ;  /* 0x8000000005047812 */ /* 0x000fe200078ef802 */
[----:B------:R-:W-:Y:S06]  /*0590*/  BRA `(.L_x_8) ;  /* 0x0000000000047947 */ /* 0x000fec0003800000 */
.L_x_9:
[----:B------:R0:W1:Y:S02]  /*05a0*/  MUFU.RCP R4, R2 ;  /* 0x0000000200047308 */ /* 0x0000640000001000 */
.L_x_8:
[----:B------:R-:W-:Y:S05]  /*05b0*/  BSYNC.RECONVERGENT B1 ;  /* 0x0000000000017941 */ /* 0x000fea0003800200 */
.L_x_6:
[----:B-1----:R-:W-:Y:S01]  /*05c0*/  IMAD.MOV.U32 R7, RZ, RZ, R4 ;  /* 0x000000ffff077224 */ /* 0x002fe200078e0004 */
[----:B------:R-:W-:Y:S01]  /*05d0*/  MOV R4, R8 ;  /* 0x0000000800047202 */ /* 0x000fe20000000f00 */
[----:B------:R-:W-:-:S04]  /*05e0*/  IMAD.MOV.U32 R5, RZ, RZ, 0x0 ;  /* 0x00000000ff057424 */ /* 0x000fc800078e00ff */
[----:B0-----:R-:W-:Y:S05]  /*05f0*/  RET.REL.NODEC R4 `(default_function_kernel) ;  /* 0xfffffff804807950 */ /* 0x001fea0003c3ffff */
        .weak           $__internal_1_$__cuda_sm20_sqrt_rn_f32_slowpath
        .type           $__internal_1_$__cuda_sm20_sqrt_rn_f32_slowpath,@function
        .size           $__internal_1_$__cuda_sm20_sqrt_rn_f32_slowpath,(.L_x_13 - $__internal_1_$__cuda_sm20_sqrt_rn_f32_slowpath)
$__internal_1_$__cuda_sm20_sqrt_rn_f32_slowpath:
[----:B------:R-:W-:-:S13]  /*0600*/  LOP3.LUT P0, RZ, R0, 0x7fffffff, RZ, 0xc0, !PT ;  /* 0x7fffffff00ff7812 */ /* 0x000fda000780c0ff */
[----:B------:R-:W-:Y:S01]  /*0610*/  @!P0 MOV R2, R0 ;  /* 0x0000000000028202 */ /* 0x000fe20000000f00 */
[----:B------:R-:W-:Y:S06]  /*0620*/  @!P0 BRA `(.L_x_10) ;  /* 0x0000000000408947 */ /* 0x000fec0003800000 */
[----:B------:R-:W-:-:S13]  /*0630*/  FSETP.GEU.FTZ.AND P0, PT, R0, RZ, PT ;  /* 0x000000ff0000720b */ /* 0x000fda0003f1e000 */
[----:B------:R-:W-:Y:S01]  /*0640*/  @!P0 IMAD.MOV.U32 R2, RZ, RZ, 0x7fffffff ;  /* 0x7fffffffff028424 */ /* 0x000fe200078e00ff */
[----:B------:R-:W-:Y:S06]  /*0650*/  @!P0 BRA `(.L_x_10) ;  /* 0x0000000000348947 */ /* 0x000fec0003800000 */
[----:B------:R-:W-:-:S13]  /*0660*/  FSETP.GTU.FTZ.AND P0, PT, |R0|, +INF , PT ;  /* 0x7f8000000000780b */ /* 0x000fda0003f1c200 */
[----:B------:R-:W-:Y:S01]  /*0670*/  @P0 FADD.FTZ R2, R0, 1 ;  /* 0x3f80000000020421 */ /* 0x000fe20000010000 */
[----:B------:R-:W-:Y:S06]  /*0680*/  @P0 BRA `(.L_x_10) ;  /* 0x0000000000280947 */ /* 0x000fec0003800000 */
[----:B------:R-:W-:-:S13]  /*0690*/  FSETP.NEU.FTZ.AND P0, PT, |R0|, +INF , PT ;  /* 0x7f8000000000780b */ /* 0x000fda0003f1d200 */
[----:B------:R-:W-:-:S04]  /*06a0*/  @P0 FFMA R4, R0, 1.84467440737095516160e+19, RZ ;  /* 0x5f80000000040823 */ /* 0x000fc800000000ff */
[----:B------:R-:W0:Y:S02]  /*06b0*/  @P0 MUFU.RSQ R5, R4 ;  /* 0x0000000400050308 */ /* 0x000e240000001400 */
[----:B0-----:R-:W-:Y:S01]  /*06c0*/  @P0 FMUL.FTZ R7, R4, R5 ;  /* 0x0000000504070220 */ /* 0x001fe20000410000 */
[----:B------:R-:W-:-:S03]  /*06d0*/  @P0 FMUL.FTZ R5, R5, 0.5 ;  /* 0x3f00000005050820 */ /* 0x000fc60000410000 */
[----:B------:R-:W-:-:S04]  /*06e0*/  @P0 FADD.FTZ R2, -R7, -RZ ;  /* 0x800000ff07020221 */ /* 0x000fc80000010100 */
[----:B------:R-:W-:Y:S01]  /*06f0*/  @P0 FFMA R6, R7, R2, R4 ;  /* 0x0000000207060223 */ /* 0x000fe20000000004 */
[----:B------:R-:W-:-:S03]  /*0700*/  @!P0 MOV R2, R0 ;  /* 0x0000000000028202 */ /* 0x000fc60000000f00 */
[----:B------:R-:W-:-:S04]  /*0710*/  @P0 FFMA R5, R6, R5, R7 ;  /* 0x0000000506050223 */ /* 0x000fc80000000007 */
[----:B------:R-:W-:-:S07]  /*0720*/  @P0 FMUL.FTZ R2, R5, 2.3283064365386962891e-10 ;  /* 0x2f80000005020820 */ /* 0x000fce0000410000 */
.L_x_10:
[----:B------:R-:W-:Y:S02]  /*0730*/  HFMA2 R5, -RZ, RZ, 0, 0 ;  /* 0x00000000ff057431 */ /* 0x000fe400000001ff */
[----:B------:R-:W-:-:S04]  /*0740*/  IMAD.MOV.U32 R4, RZ, RZ, R8 ;  /* 0x000000ffff047224 */ /* 0x000fc800078e0008 */
[----:B------:R-:W-:Y:S05]  /*0750*/  RET.REL.NODEC R4 `(default_function_kernel) ;  /* 0xfffffff804287950 */ /* 0x000fea0003c3ffff */
.L_x_11:
[----:B------:R-:W-:-:S00]  /*0760*/  BRA `(.L_x_11) ;  /* 0xfffffffc00fc7947 */ /* 0x000fc0000383ffff */
[----:B------:R-:W-:-:S00]  /*0770*/  NOP ;  /* 0x0000000000007918 */ /* 0x000fc00000000000 */
        /* <DEDUP_REMOVED lines=8> */
.L_x_13:


//--------------------- .nv.shared.reserved.0     --------------------------
	.section	.nv.shared.reserved.0,"aw",@nobits
	.weak		__nv_reservedSMEM_offset_0_alias
	.size		__nv_reservedSMEM_offset_0_alias, 0, 64
	.other		__nv_reservedSMEM_offset_0_alias,@"STO_CUDA_RESERVED_SHARED STV_DEFAULT"
__nv_reservedSMEM_offset_0_alias:
	.zero		0
	.zero		64


//--------------------- .nv.constant0.default_function_kernel --------------------------
	.section	.nv.constant0.default_function_kernel,"a",@progbits
	.sectionflags	@""
	.align	4
.nv.constant0.default_function_kernel:
	.zero		912


//--------------------- SYMBOLS --------------------------

	.type		.nv.reservedSmem.offset0,@object
	.size		.nv.reservedSmem.offset0,0x4
